//
// Generated by NVIDIA NVVM Compiler
//
// Compiler Build ID: CL-36424714
// Cuda compilation tools, release 13.0, V13.0.88
// Based on NVVM 20.0.0
//

.version 9.0
.target sm_100
.address_size 64

	// .globl	_Z16sumMatrixOnGPU2DPfS_S_ii

.visible .entry _Z16sumMatrixOnGPU2DPfS_S_ii(
	.param .u64 .ptr .align 1 _Z16sumMatrixOnGPU2DPfS_S_ii_param_0,
	.param .u64 .ptr .align 1 _Z16sumMatrixOnGPU2DPfS_S_ii_param_1,
	.param .u64 .ptr .align 1 _Z16sumMatrixOnGPU2DPfS_S_ii_param_2,
	.param .u32 _Z16sumMatrixOnGPU2DPfS_S_ii_param_3,
	.param .u32 _Z16sumMatrixOnGPU2DPfS_S_ii_param_4
)
{
	.reg .pred 	%p<4>;
	.reg .b32 	%r<14>;
	.reg .b32 	%f<4>;
	.reg .b64 	%rd<11>;

	ld.param.u64 	%rd1, [_Z16sumMatrixOnGPU2DPfS_S_ii_param_0];
	ld.param.u64 	%rd2, [_Z16sumMatrixOnGPU2DPfS_S_ii_param_1];
	ld.param.u64 	%rd3, [_Z16sumMatrixOnGPU2DPfS_S_ii_param_2];
	ld.param.u32 	%r2, [_Z16sumMatrixOnGPU2DPfS_S_ii_param_3];
	ld.param.u32 	%r3, [_Z16sumMatrixOnGPU2DPfS_S_ii_param_4];
	mov.u32 	%r5, %tid.x;
	mov.u32 	%r6, %ctaid.x;
	mov.u32 	%r7, %ntid.x;
	mad.lo.s32 	%r8, %r6, %r7, %r5;
	mov.u32 	%r9, %tid.y;
	mov.u32 	%r10, %ctaid.y;
	mov.u32 	%r11, %ntid.y;
	mad.lo.s32 	%r12, %r10, %r11, %r9;
	mad.lo.s32 	%r1, %r2, %r12, %r8;
	setp.ge.u32 	%p1, %r8, %r2;
	setp.ge.u32 	%p2, %r12, %r3;
	or.pred  	%p3, %p1, %p2;
	@%p3 bra 	$L__BB0_2;
	cvta.to.global.u64 	%rd4, %rd1;
	cvta.to.global.u64 	%rd5, %rd2;
	cvta.to.global.u64 	%rd6, %rd3;
	mul.wide.u32 	%rd7, %r1, 4;
	add.s64 	%rd8, %rd4, %rd7;
	ld.global.f32 	%f1, [%rd8];
	add.s64 	%rd9, %rd5, %rd7;
	ld.global.f32 	%f2, [%rd9];
	add.f32 	%f3, %f1, %f2;
	add.s64 	%rd10, %rd6, %rd7;
	st.global.f32 	[%rd10], %f3;
$L__BB0_2:
	ret;

}


// ===== COMPILED SASS (sm_100) =====

	.target	sm_100

	.elftype	@"ET_EXEC"


//--------------------- .note.nv.tkinfo           --------------------------
	.section	.note.nv.tkinfo,"",@"SHT_NOTE"
	.sectionflags	@"SHF_NOTE_NV_TKINFO"
	.tkinfo
        /*0018*/ 	.word	0x00000002
        /*0030*/ 	.string	""
        /*0030*/ 	.string	"ptxas"
        /*0030*/ 	.string	"Cuda compilation tools, release 13.0, V13.0.88"
        /*0030*/ 	.string	"Build cuda_13.0.r13.0/compiler.36424714_0"
        /*0030*/ 	.string	"-arch sm_100 -m 64 "



//--------------------- .note.nv.cuinfo           --------------------------
	.section	.note.nv.cuinfo,"",@"SHT_NOTE"
	.sectionflags	@"SHF_NOTE_NV_CUINFO"
        /*0018*/ 	.short	0x0002
        /*001a*/ 	.short	0x0064
        /*001c*/ 	.short	0x0082
	.zero		2


//--------------------- .nv.info                  --------------------------
	.section	.nv.info,"",@"SHT_CUDA_INFO"
	.align	4


	//----- nvinfo : EIATTR_REGCOUNT
	.align		4
        /*0000*/ 	.byte	0x04, 0x2f
        /*0002*/ 	.short	(.L_1 - .L_0)
	.align		4
.L_0:
        /*0004*/ 	.word	index@(_Z16sumMatrixOnGPU2DPfS_S_ii)
        /*0008*/ 	.word	0x0000000c


	//----- nvinfo : EIATTR_FRAME_SIZE
	.align		4
.L_1:
        /*000c*/ 	.byte	0x04, 0x11
        /*000e*/ 	.short	(.L_3 - .L_2)
	.align		4
.L_2:
        /*0010*/ 	.word	index@(_Z16sumMatrixOnGPU2DPfS_S_ii)
        /*0014*/ 	.word	0x00000000


	//----- nvinfo : EIATTR_MIN_STACK_SIZE
	.align		4
.L_3:
        /*0018*/ 	.byte	0x04, 0x12
        /*001a*/ 	.short	(.L_5 - .L_4)
	.align		4
.L_4:
        /*001c*/ 	.word	index@(_Z16sumMatrixOnGPU2DPfS_S_ii)
        /*0020*/ 	.word	0x00000000
.L_5:


//--------------------- .nv.compat                --------------------------
	.section	.nv.compat,"",@"SHT_CUDA_COMPAT_INFO"
	.align	4
        /*0000*/ 	.byte	0x02, 0x09, 0x00, 0x00, 0x02, 0x02, 0x01, 0x00, 0x02, 0x05, 0x05, 0x00, 0x03, 0x07, 0x01, 0x01
        /*0010*/ 	.byte	0x02, 0x03, 0x00, 0x00, 0x02, 0x06, 0x01, 0x00, 0x04, 0x0b, 0x08, 0x00, 0x09, 0x00, 0x00, 0x00
        /*0020*/ 	.byte	0x00, 0x00, 0x00, 0x00


//--------------------- .nv.info._Z16sumMatrixOnGPU2DPfS_S_ii --------------------------
	.section	.nv.info._Z16sumMatrixOnGPU2DPfS_S_ii,"",@"SHT_CUDA_INFO"
	.sectionflags	@""
	.align	4


	//----- nvinfo : EIATTR_CUDA_API_VERSION
	.align		4
        /*0000*/ 	.byte	0x04, 0x37
        /*0002*/ 	.short	(.L_7 - .L_6)
.L_6:
        /*0004*/ 	.word	0x00000082


	//----- nvinfo : EIATTR_KPARAM_INFO
	.align		4
.L_7:
        /*0008*/ 	.byte	0x04, 0x17
        /*000a*/ 	.short	(.L_9 - .L_8)
.L_8:
        /*000c*/ 	.word	0x00000000
        /*0010*/ 	.short	0x0004
        /*0012*/ 	.short	0x001c
        /*0014*/ 	.byte	0x00, 0xf0, 0x11, 0x00


	//----- nvinfo : EIATTR_KPARAM_INFO
	.align		4
.L_9:
        /*0018*/ 	.byte	0x04, 0x17
        /*001a*/ 	.short	(.L_11 - .L_10)
.L_10:
        /*001c*/ 	.word	0x00000000
        /*0020*/ 	.short	0x0003
        /*0022*/ 	.short	0x0018
        /*0024*/ 	.byte	0x00, 0xf0, 0x11, 0x00


	//----- nvinfo : EIATTR_KPARAM_INFO
	.align		4
.L_11:
        /*0028*/ 	.byte	0x04, 0x17
        /*002a*/ 	.short	(.L_13 - .L_12)
.L_12:
        /*002c*/ 	.word	0x00000000
        /*0030*/ 	.short	0x0002
        /*0032*/ 	.short	0x0010
        /*0034*/ 	.byte	0x00, 0xf5, 0x21, 0x00


	//----- nvinfo : EIATTR_KPARAM_INFO
	.align		4
.L_13:
        /*0038*/ 	.byte	0x04, 0x17
        /*003a*/ 	.short	(.L_15 - .L_14)
.L_14:
        /*003c*/ 	.word	0x00000000
        /*0040*/ 	.short	0x0001
        /*0042*/ 	.short	0x0008
        /*0044*/ 	.byte	0x00, 0xf5, 0x21, 0x00


	//----- nvinfo : EIATTR_KPARAM_INFO
	.align		4
.L_15:
        /*0048*/ 	.byte	0x04, 0x17
        /*004a*/ 	.short	(.L_17 - .L_16)
.L_16:
        /*004c*/ 	.word	0x00000000
        /*0050*/ 	.short	0x0000
        /*0052*/ 	.short	0x0000
        /*0054*/ 	.byte	0x00, 0xf5, 0x21, 0x00


	//----- nvinfo : EIATTR_SPARSE_MMA_MASK
	.align		4
.L_17:
        /*0058*/ 	.byte	0x03, 0x50
        /*005a*/ 	.short	0x0000


	//----- nvinfo : EIATTR_MAXREG_COUNT
	.align		4
        /*005c*/ 	.byte	0x03, 0x1b
        /*005e*/ 	.short	0x00ff


	//----- nvinfo : EIATTR_MERCURY_ISA_VERSION
	.align		4
        /*0060*/ 	.byte	0x03, 0x5f
        /*0062*/ 	.short	0x0101


	//----- nvinfo : EIATTR_VRC_CTA_INIT_COUNT
	.align		4
        /*0064*/ 	.byte	0x02, 0x4a
	.zero		1
	.zero		1


	//----- nvinfo : EIATTR_EXIT_INSTR_OFFSETS
	.align		4
        /*0068*/ 	.byte	0x04, 0x1c
        /*006a*/ 	.short	(.L_19 - .L_18)


	//   ....[0]....
.L_18:
        /*006c*/ 	.word	0x000000d0


	//   ....[1]....
        /*0070*/ 	.word	0x00000190


	//----- nvinfo : EIATTR_CBANK_PARAM_SIZE
	.align		4
.L_19:
        /*0074*/ 	.byte	0x03, 0x19
        /*0076*/ 	.short	0x0020


	//----- nvinfo : EIATTR_PARAM_CBANK
	.align		4
        /*0078*/ 	.byte	0x04, 0x0a
        /*007a*/ 	.short	(.L_21 - .L_20)
	.align		4
.L_20:
        /*007c*/ 	.word	index@(.nv.constant0._Z16sumMatrixOnGPU2DPfS_S_ii)
        /*0080*/ 	.short	0x0380
        /*0082*/ 	.short	0x0020


	//----- nvinfo : EIATTR_SW_WAR
	.align		4
.L_21:
        /*0084*/ 	.byte	0x04, 0x36
        /*0086*/ 	.short	(.L_23 - .L_22)
.L_22:
        /*0088*/ 	.word	0x00000008
.L_23:


//--------------------- .nv.callgraph             --------------------------
	.section	.nv.callgraph,"",@"SHT_CUDA_CALLGRAPH"
	.align	4
	.sectionentsize	8
	.align		4
        /*0000*/ 	.word	0x00000000
	.align		4
        /*0004*/ 	.word	0xffffffff
	.align		4
        /*0008*/ 	.word	0x00000000
	.align		4
        /*000c*/ 	.word	0xfffffffe
	.align		4
        /*0010*/ 	.word	0x00000000
	.align		4
        /*0014*/ 	.word	0xfffffffd
	.align		4
        /*0018*/ 	.word	0x00000000
	.align		4
        /*001c*/ 	.word	0xfffffffc


//--------------------- .text._Z16sumMatrixOnGPU2DPfS_S_ii --------------------------
	.section	.text._Z16sumMatrixOnGPU2DPfS_S_ii,"ax",@progbits
	.align	128
        .global         _Z16sumMatrixOnGPU2DPfS_S_ii
        .type           _Z16sumMatrixOnGPU2DPfS_S_ii,@function
        .size           _Z16sumMatrixOnGPU2DPfS_S_ii,(.L_x_1 - _Z16sumMatrixOnGPU2DPfS_S_ii)
        .other          _Z16sumMatrixOnGPU2DPfS_S_ii,@"STO_CUDA_ENTRY STV_DEFAULT"
_Z16sumMatrixOnGPU2DPfS_S_ii:
.text._Z16sumMatrixOnGPU2DPfS_S_ii:
[----:B------:R-:W-:Y:S01]  /*0000*/  LDC R1, c[0x0][0x37c] ;  /* 0x0000df00ff017b82 */ /* 0x000fe20000000800 */
[----:B------:R-:W0:Y:S07]  /*0010*/  S2R R3, SR_TID.Y ;  /* 0x0000000000037919 */ /* 0x000e2e0000002200 */
[----:B------:R-:W1:Y:S01]  /*0020*/  LDC R5, c[0x0][0x360] ;  /* 0x0000d800ff057b82 */ /* 0x000e620000000800 */
[----:B------:R-:W2:Y:S01]  /*0030*/  LDCU.64 UR6, c[0x0][0x398] ;  /* 0x00007300ff0677ac */ /* 0x000ea20008000a00 */
[----:B------:R-:W1:Y:S06]  /*0040*/  S2R R0, SR_TID.X ;  /* 0x0000000000007919 */ /* 0x000e6c0000002100 */
[----:B------:R-:W0:Y:S08]  /*0050*/  S2UR UR5, SR_CTAID.Y ;  /* 0x00000000000579c3 */ /* 0x000e300000002600 */
[----:B------:R-:W0:Y:S08]  /*0060*/  LDC R2, c[0x0][0x364] ;  /* 0x0000d900ff027b82 */ /* 0x000e300000000800 */
[----:B------:R-:W1:Y:S01]  /*0070*/  S2UR UR4, SR_CTAID.X ;  /* 0x00000000000479c3 */ /* 0x000e620000002500 */
[----:B0-----:R-:W-:-:S05]  /*0080*/  IMAD R3, R2, UR5, R3 ;  /* 0x0000000502037c24 */ /* 0x001fca000f8e0203 */
[----:B--2---:R-:W-:Y:S01]  /*0090*/  ISETP.GE.U32.AND P0, PT, R3, UR7, PT ;  /* 0x0000000703007c0c */ /* 0x004fe2000bf06070 */
[----:B-1----:R-:W-:-:S04]  /*00a0*/  IMAD R0, R5, UR4, R0 ;  /* 0x0000000405007c24 */ /* 0x002fc8000f8e0200 */
[----:B------:R-:W-:Y:S01]  /*00b0*/  IMAD R9, R3, UR6, R0 ;  /* 0x0000000603097c24 */ /* 0x000fe2000f8e0200 */
[----:B------:R-:W-:-:S13]  /*00c0*/  ISETP.GE.U32.OR P0, PT, R0, UR6, P0 ;  /* 0x0000000600007c0c */ /* 0x000fda0008706470 */
[----:B------:R-:W-:Y:S05]  /*00d0*/  @P0 EXIT ;  /* 0x000000000000094d */ /* 0x000fea0003800000 */
[----:B------:R-:W0:Y:S01]  /*00e0*/  LDC.64 R2, c[0x0][0x380] ;  /* 0x0000e000ff027b82 */ /* 0x000e220000000a00 */
[----:B------:R-:W1:Y:S07]  /*00f0*/  LDCU.64 UR4, c[0x0][0x358] ;  /* 0x00006b00ff0477ac */ /* 0x000e6e0008000a00 */
[----:B------:R-:W2:Y:S08]  /*0100*/  LDC.64 R4, c[0x0][0x388] ;  /* 0x0000e200ff047b82 */ /* 0x000eb00000000a00 */
[----:B------:R-:W3:Y:S01]  /*0110*/  LDC.64 R6, c[0x0][0x390] ;  /* 0x0000e400ff067b82 */ /* 0x000ee20000000a00 */
[----:B0-----:R-:W-:-:S06]  /*0120*/  IMAD.WIDE.U32 R2, R9, 0x4, R2 ;  /* 0x0000000409027825 */ /* 0x001fcc00078e0002 */
[----:B-1----:R-:W4:Y:S01]  /*0130*/  LDG.E R2, desc[UR4][R2.64] ;  /* 0x0000000402027981 */ /* 0x002f22000c1e1900 */
[----:B--2---:R-:W-:-:S06]  /*0140*/  IMAD.WIDE.U32 R4, R9, 0x4, R4 ;  /* 0x0000000409047825 */ /* 0x004fcc00078e0004 */
[----:B------:R-:W4:Y:S01]  /*0150*/  LDG.E R5, desc[UR4][R4.64] ;  /* 0x0000000404057981 */ /* 0x000f22000c1e1900 */
[----:B---3--:R-:W-:-:S04]  /*0160*/  IMAD.WIDE.U32 R6, R9, 0x4, R6 ;  /* 0x0000000409067825 */ /* 0x008fc800078e0006 */
[----:B----4-:R-:W-:-:S05]  /*0170*/  FADD R9, R2, R5 ;  /* 0x0000000502097221 */ /* 0x010fca0000000000 */
[----:B------:R-:W-:Y:S01]  /*0180*/  STG.E desc[UR4][R6.64], R9 ;  /* 0x0000000906007986 */ /* 0x000fe2000c101904 */
[----:B------:R-:W-:Y:S05]  /*0190*/  EXIT ;  /* 0x000000000000794d */ /* 0x000fea0003800000 */
.L_x_0:
[----:B------:R-:W-:-:S00]  /*01a0*/  BRA `(.L_x_0) ;  /* 0xfffffffc00fc7947 */ /* 0x000fc0000383ffff */
[----:B------:R-:W-:-:S00]  /*01b0*/  NOP ;  /* 0x0000000000007918 */ /* 0x000fc00000000000 */
        /* <DEDUP_REMOVED lines=12> */
.L_x_1:


//--------------------- .nv.shared.reserved.0     --------------------------
	.section	.nv.shared.reserved.0,"aw",@nobits
	.weak		__nv_reservedSMEM_offset_0_alias
	.size		__nv_reservedSMEM_offset_0_alias, 0, 64
	.other		__nv_reservedSMEM_offset_0_alias,@"STO_CUDA_RESERVED_SHARED STV_DEFAULT"
__nv_reservedSMEM_offset_0_alias:
	.zero		0
	.zero		64


//--------------------- .nv.constant0._Z16sumMatrixOnGPU2DPfS_S_ii --------------------------
	.section	.nv.constant0._Z16sumMatrixOnGPU2DPfS_S_ii,"a",@progbits
	.sectionflags	@""
	.align	4
.nv.constant0._Z16sumMatrixOnGPU2DPfS_S_ii:
	.zero		928


//--------------------- SYMBOLS --------------------------

	.type		.nv.reservedSmem.offset0,@object
	.size		.nv.reservedSmem.offset0,0x4
